	.headerflags	@"EF_CUDA_TEXMODE_UNIFIED EF_CUDA_64BIT_ADDRESS EF_CUDA_ACCELERATORS EF_CUDA_SM90 EF_CUDA_VIRTUAL_SM(EF_CUDA_SM90)"
	.elftype	@"ET_EXEC"


//--------------------- .nv.info                  --------------------------
	.section	.nv.info,"",@"SHT_CUDA_INFO"
	.align	4


	//----- nvinfo : EIATTR_REGCOUNT
	.align		4
        /*0000*/ 	.byte	0x04, 0x2f
        /*0002*/ 	.short	(.L_1 - .L_0)
	.align		4
.L_0:
        /*0004*/ 	.word	index@(triton_poi_fused_mean_mul_sigmoid_56)
        /*0008*/ 	.word	0x00000012


	//----- nvinfo : EIATTR_MIN_STACK_SIZE
	.align		4
.L_1:
        /*000c*/ 	.byte	0x04, 0x12
        /*000e*/ 	.short	(.L_3 - .L_2)
	.align		4
.L_2:
        /*0010*/ 	.word	index@(triton_poi_fused_mean_mul_sigmoid_56)
        /*0014*/ 	.word	0x00000000


	//----- nvinfo : EIATTR_FRAME_SIZE
	.align		4
.L_3:
        /*0018*/ 	.byte	0x04, 0x11
        /*001a*/ 	.short	(.L_5 - .L_4)
	.align		4
.L_4:
        /*001c*/ 	.word	index@(triton_poi_fused_mean_mul_sigmoid_56)
        /*0020*/ 	.word	0x00000000


	//----- nvinfo : EIATTR_MIN_STACK_SIZE
	.align		4
.L_5:
        /*0024*/ 	.byte	0x04, 0x12
        /*0026*/ 	.short	(.L_7 - .L_6)
	.align		4
.L_6:
        /*0028*/ 	.word	index@(triton_poi_fused_mean_mul_sigmoid_56)
        /*002c*/ 	.word	0x00000000
.L_7:


//--------------------- .nv.info.triton_poi_fused_mean_mul_sigmoid_56 --------------------------
	.section	.nv.info.triton_poi_fused_mean_mul_sigmoid_56,"",@"SHT_CUDA_INFO"
	.sectionflags	@""
	.align	4


	//----- nvinfo : EIATTR_CUDA_API_VERSION
	.align		4
        /*0000*/ 	.byte	0x04, 0x37
        /*0002*/ 	.short	(.L_9 - .L_8)
.L_8:
        /*0004*/ 	.word	0x0000007c


	//----- nvinfo : EIATTR_KPARAM_INFO
	.align		4
.L_9:
        /*0008*/ 	.byte	0x04, 0x17
        /*000a*/ 	.short	(.L_11 - .L_10)
.L_10:
        /*000c*/ 	.word	0x00000000
        /*0010*/ 	.short	0x0002
        /*0012*/ 	.short	0x0010
        /*0014*/ 	.byte	0x00, 0xf0, 0x11, 0x00


	//----- nvinfo : EIATTR_KPARAM_INFO
	.align		4
.L_11:
        /*0018*/ 	.byte	0x04, 0x17
        /*001a*/ 	.short	(.L_13 - .L_12)
.L_12:
        /*001c*/ 	.word	0x00000000
        /*0020*/ 	.short	0x0001
        /*0022*/ 	.short	0x0008
        /*0024*/ 	.byte	0x00, 0xf4, 0x21, 0x00


	//----- nvinfo : EIATTR_KPARAM_INFO
	.align		4
.L_13:
        /*0028*/ 	.byte	0x04, 0x17
        /*002a*/ 	.short	(.L_15 - .L_14)
.L_14:
        /*002c*/ 	.word	0x00000000
        /*0030*/ 	.short	0x0000
        /*0032*/ 	.short	0x0000
        /*0034*/ 	.byte	0x00, 0xf4, 0x21, 0x00


	//----- nvinfo : EIATTR_SPARSE_MMA_MASK
	.align		4
.L_15:
        /*0038*/ 	.byte	0x03, 0x50
        /*003a*/ 	.short	0x0000


	//----- nvinfo : EIATTR_MAXREG_COUNT
	.align		4
        /*003c*/ 	.byte	0x03, 0x1b
        /*003e*/ 	.short	0x00ff


	//----- nvinfo : EIATTR_EXIT_INSTR_OFFSETS
	.align		4
        /*0040*/ 	.byte	0x04, 0x1c
        /*0042*/ 	.short	(.L_17 - .L_16)


	//   ....[0]....
.L_16:
        /*0044*/ 	.word	0x00000530


	//   ....[1]....
        /*0048*/ 	.word	0x00000560


	//----- nvinfo : EIATTR_REQNTID
	.align		4
.L_17:
        /*004c*/ 	.byte	0x04, 0x10
        /*004e*/ 	.short	(.L_19 - .L_18)
.L_18:
        /*0050*/ 	.word	0x00000080
        /*0054*/ 	.word	0x00000001
        /*0058*/ 	.word	0x00000001


	//----- nvinfo : EIATTR_CBANK_PARAM_SIZE
	.align		4
.L_19:
        /*005c*/ 	.byte	0x03, 0x19
        /*005e*/ 	.short	0x0014


	//----- nvinfo : EIATTR_PARAM_CBANK
	.align		4
        /*0060*/ 	.byte	0x04, 0x0a
        /*0062*/ 	.short	(.L_21 - .L_20)
	.align		4
.L_20:
        /*0064*/ 	.word	index@(.nv.constant0.triton_poi_fused_mean_mul_sigmoid_56)
        /*0068*/ 	.short	0x0210
        /*006a*/ 	.short	0x0014


	//----- nvinfo : EIATTR_SW_WAR
	.align		4
.L_21:
        /*006c*/ 	.byte	0x04, 0x36
        /*006e*/ 	.short	(.L_23 - .L_22)
.L_22:
        /*0070*/ 	.word	0x00000008
.L_23:


//--------------------- .nv.callgraph             --------------------------
	.section	.nv.callgraph,"",@"SHT_CUDA_CALLGRAPH"
	.align	4
	.sectionentsize	8
	.align		4
        /*0000*/ 	.word	0x00000000
	.align		4
        /*0004*/ 	.word	0xffffffff
	.align		4
        /*0008*/ 	.word	0x00000000
	.align		4
        /*000c*/ 	.word	0xfffffffe
	.align		4
        /*0010*/ 	.word	0x00000000
	.align		4
        /*0014*/ 	.word	0xfffffffd
	.align		4
        /*0018*/ 	.word	0x00000000
	.align		4
        /*001c*/ 	.word	0xfffffffc


//--------------------- .text.triton_poi_fused_mean_mul_sigmoid_56 --------------------------
	.section	.text.triton_poi_fused_mean_mul_sigmoid_56,"ax",@progbits
	.align	128
        .global         triton_poi_fused_mean_mul_sigmoid_56
        .type           triton_poi_fused_mean_mul_sigmoid_56,@function
        .size           triton_poi_fused_mean_mul_sigmoid_56,(.L_x_1 - triton_poi_fused_mean_mul_sigmoid_56)
        .other          triton_poi_fused_mean_mul_sigmoid_56,@"STO_CUDA_ENTRY STV_DEFAULT"
triton_poi_fused_mean_mul_sigmoid_56:
.text.triton_poi_fused_mean_mul_sigmoid_56:
[----:B------:R-:W0:Y:S02]  /*0000*/  LDC R1, c[0x0][0x28] ;  /* 0x00000a00ff017b82 */ /* 0x000e240000000800 */
[----:B------:R-:W1:Y:S01]  /*0010*/  S2R R2, SR_TID.X ;  /* 0x0000000000027919 */ /* 0x000e620000002100 */
[----:B------:R-:W2:Y:S01]  /*0020*/  LDC.64 R4, c[0x0][0x210] ;  /* 0x00008400ff047b82 */ /* 0x000ea20000000a00 */
[----:B------:R-:W-:Y:S01]  /*0030*/  ULDC.64 UR4, c[0x0][0x208] ;  /* 0x0000820000047ab9 */ /* 0x000fe20000000a00 */
[----:B------:R-:W3:Y:S01]  /*0040*/  S2R R3, SR_CTAID.X ;  /* 0x0000000000037919 */ /* 0x000ee20000002500 */
[----:B-1----:R-:W-:-:S04]  /*0050*/  LOP3.LUT R2, R2, 0x7f, RZ, 0xc0, !PT ;  /* 0x0000007f02027812 */ /* 0x002fc800078ec0ff */
[----:B---3--:R-:W-:Y:S01]  /*0060*/  LEA R3, R3, R2, 0x7 ;  /* 0x0000000203037211 */ /* 0x008fe200078e38ff */
[----:B------:R-:W-:-:S03]  /*0070*/  HFMA2.MMA R2, -RZ, RZ, 0, 0 ;  /* 0x00000000ff027435 */ /* 0x000fc600000001ff */
[----:B------:R-:W-:-:S07]  /*0080*/  ISETP.GE.AND P0, PT, R3, 0x1c00, PT ;  /* 0x00001c000300780c */ /* 0x000fce0003f06270 */
[----:B------:R-:W-:-:S05]  /*0090*/  IMAD.HI R0, R3, -0x6db6db6d, R2 ;  /* 0x9249249303007827 */ /* 0x000fca00078e0202 */
[----:B------:R-:W-:-:S04]  /*00a0*/  SHF.R.U32.HI R7, RZ, 0x1f, R0 ;  /* 0x0000001fff077819 */ /* 0x000fc80000011600 */
[----:B------:R-:W-:-:S05]  /*00b0*/  LEA.HI.SX32 R7, R0, R7, 0x16 ;  /* 0x0000000700077211 */ /* 0x000fca00078fb2ff */
[----:B------:R-:W-:-:S04]  /*00c0*/  IMAD R0, R7, -0x700, R3 ;  /* 0xfffff90007007824 */ /* 0x000fc800078e0203 */
[----:B------:R-:W-:Y:S01]  /*00d0*/  IMAD R7, R7, 0x1c00, R0 ;  /* 0x00001c0007077824 */ /* 0x000fe200078e0200 */
[----:B------:R-:W-:Y:S01]  /*00e0*/  HFMA2.MMA R6, -RZ, RZ, 0, 0 ;  /* 0x00000000ff067435 */ /* 0x000fe200000001ff */
[----:B------:R-:W-:Y:S02]  /*00f0*/  MOV R0, RZ ;  /* 0x000000ff00007202 */ /* 0x000fe40000000f00 */
[--C-:B--2---:R-:W-:Y:S01]  /*0100*/  IMAD.WIDE R8, R7, 0x4, R4.reuse ;  /* 0x0000000407087825 */ /* 0x104fe200078e0204 */
[----:B------:R-:W-:Y:S02]  /*0110*/  IADD3 R11, R7, 0x700, RZ ;  /* 0x00000700070b7810 */ /* 0x000fe40007ffe0ff */
[----:B------:R-:W-:Y:S02]  /*0120*/  IADD3 R13, R7, 0xe00, RZ ;  /* 0x00000e00070d7810 */ /* 0x000fe40007ffe0ff */
[----:B------:R-:W-:Y:S01]  /*0130*/  IADD3 R15, R7, 0x1500, RZ ;  /* 0x00001500070f7810 */ /* 0x000fe20007ffe0ff */
[--C-:B------:R-:W-:Y:S01]  /*0140*/  IMAD.WIDE R10, R11, 0x4, R4.reuse ;  /* 0x000000040b0a7825 */ /* 0x100fe200078e0204 */
[----:B------:R-:W2:Y:S03]  /*0150*/  @!P0 LDG.E R0, desc[UR4][R8.64] ;  /* 0x0000000408008981 */ /* 0x000ea6000c1e1900 */
[--C-:B------:R-:W-:Y:S01]  /*0160*/  IMAD.WIDE R12, R13, 0x4, R4.reuse ;  /* 0x000000040d0c7825 */ /* 0x100fe200078e0204 */
[----:B------:R-:W3:Y:S03]  /*0170*/  @!P0 LDG.E R6, desc[UR4][R10.64] ;  /* 0x000000040a068981 */ /* 0x000ee6000c1e1900 */
[----:B------:R-:W-:Y:S01]  /*0180*/  IMAD.WIDE R14, R15, 0x4, R4 ;  /* 0x000000040f0e7825 */ /* 0x000fe200078e0204 */
[----:B------:R-:W-:Y:S01]  /*0190*/  MOV R4, RZ ;  /* 0x000000ff00047202 */ /* 0x000fe20000000f00 */
[----:B------:R-:W4:Y:S05]  /*01a0*/  @!P0 LDG.E R2, desc[UR4][R12.64] ;  /* 0x000000040c028981 */ /* 0x000f2a000c1e1900 */
[----:B------:R1:W5:Y:S02]  /*01b0*/  @!P0 LDG.E R4, desc[UR4][R14.64] ;  /* 0x000000040e048981 */ /* 0x000364000c1e1900 */
[----:B-1----:R-:W-:Y:S01]  /*01c0*/  HFMA2.MMA R15, -RZ, RZ, 1.625, 0 ;  /* 0x3e800000ff0f7435 */ /* 0x002fe200000001ff */
[----:B--2---:R-:W-:Y:S01]  /*01d0*/  FADD R5, RZ, -R0 ;  /* 0x80000000ff057221 */ /* 0x004fe20000000000 */
[----:B---3--:R-:W-:-:S03]  /*01e0*/  FADD R7, RZ, -R6 ;  /* 0x80000006ff077221 */ /* 0x008fc60000000000 */
[----:B------:R-:W-:Y:S01]  /*01f0*/  FMUL R5, R5, 1.4426950216293334961 ;  /* 0x3fb8aa3b05057820 */ /* 0x000fe20000400000 */
[----:B------:R-:W-:Y:S01]  /*0200*/  FMUL R8, R7, 1.4426950216293334961 ;  /* 0x3fb8aa3b07087820 */ /* 0x000fe20000400000 */
[----:B----4-:R-:W-:-:S03]  /*0210*/  FADD R9, RZ, -R2 ;  /* 0x80000002ff097221 */ /* 0x010fc60000000000 */
[----:B------:R-:W-:Y:S02]  /*0220*/  FSETP.GEU.AND P1, PT, R5, -126, PT ;  /* 0xc2fc00000500780b */ /* 0x000fe40003f2e000 */
[----:B------:R-:W-:Y:S01]  /*0230*/  FSETP.GEU.AND P2, PT, R8, -126, PT ;  /* 0xc2fc00000800780b */ /* 0x000fe20003f4e000 */
[----:B------:R-:W-:Y:S01]  /*0240*/  FMUL R10, R9, 1.4426950216293334961 ;  /* 0x3fb8aa3b090a7820 */ /* 0x000fe20000400000 */
[----:B-----5:R-:W-:-:S04]  /*0250*/  FADD R7, RZ, -R4 ;  /* 0x80000004ff077221 */ /* 0x020fc80000000000 */
[----:B------:R-:W-:Y:S01]  /*0260*/  FMUL R12, R7, 1.4426950216293334961 ;  /* 0x3fb8aa3b070c7820 */ /* 0x000fe20000400000 */
[----:B------:R-:W-:-:S04]  /*0270*/  FSETP.GEU.AND P4, PT, R10, -126, PT ;  /* 0xc2fc00000a00780b */ /* 0x000fc80003f8e000 */
[----:B------:R-:W-:Y:S01]  /*0280*/  @!P1 FMUL R5, R5, 0.5 ;  /* 0x3f00000005059820 */ /* 0x000fe20000400000 */
[----:B------:R-:W-:Y:S01]  /*0290*/  FSETP.GEU.AND P3, PT, R12, -126, PT ;  /* 0xc2fc00000c00780b */ /* 0x000fe20003f6e000 */
[----:B------:R-:W-:Y:S02]  /*02a0*/  @!P2 FMUL R8, R8, 0.5 ;  /* 0x3f0000000808a820 */ /* 0x000fe40000400000 */
[----:B------:R-:W1:Y:S05]  /*02b0*/  MUFU.EX2 R7, R5 ;  /* 0x0000000500077308 */ /* 0x000e6a0000000800 */
[----:B------:R-:W-:-:S03]  /*02c0*/  @!P4 FMUL R10, R10, 0.5 ;  /* 0x3f0000000a0ac820 */ /* 0x000fc60000400000 */
[----:B------:R-:W2:Y:S02]  /*02d0*/  MUFU.EX2 R9, R8 ;  /* 0x0000000800097308 */ /* 0x000ea40000000800 */
[----:B------:R-:W-:Y:S01]  /*02e0*/  @!P3 FMUL R12, R12, 0.5 ;  /* 0x3f0000000c0cb820 */ /* 0x000fe20000400000 */
[----:B-1----:R-:W-:-:S05]  /*02f0*/  @!P1 FMUL R7, R7, R7 ;  /* 0x0000000707079220 */ /* 0x002fca0000400000 */
[----:B------:R1:W3:Y:S01]  /*0300*/  MUFU.EX2 R11, R10 ;  /* 0x0000000a000b7308 */ /* 0x0002e20000000800 */
[----:B------:R-:W-:Y:S01]  /*0310*/  FADD R7, R7, 1 ;  /* 0x3f80000007077421 */ /* 0x000fe20000000000 */
[----:B--2---:R-:W-:-:S06]  /*0320*/  @!P2 FMUL R9, R9, R9 ;  /* 0x000000090909a220 */ /* 0x004fcc0000400000 */
[----:B------:R2:W4:Y:S01]  /*0330*/  MUFU.EX2 R14, R12 ;  /* 0x0000000c000e7308 */ /* 0x0005220000000800 */
[----:B------:R-:W-:Y:S01]  /*0340*/  FSETP.GT.AND P1, PT, R7, 8.50705917302346158658e+37, PT ;  /* 0x7e8000000700780b */ /* 0x000fe20003f24000 */
[----:B------:R-:W-:Y:S02]  /*0350*/  FADD R5, R9, 1 ;  /* 0x3f80000009057421 */ /* 0x000fe40000000000 */
[----:B------:R-:W5:Y:S01]  /*0360*/  LDC.64 R8, c[0x0][0x218] ;  /* 0x00008600ff087b82 */ /* 0x000f620000000a00 */
[----:B-1----:R-:W-:Y:S01]  /*0370*/  FSEL R10, R15, 1, P1 ;  /* 0x3f8000000f0a7808 */ /* 0x002fe20000800000 */
[----:B---3--:R-:W-:Y:S01]  /*0380*/  @!P4 FMUL R11, R11, R11 ;  /* 0x0000000b0b0bc220 */ /* 0x008fe20000400000 */
[----:B------:R-:W-:-:S03]  /*0390*/  FSETP.GT.AND P2, PT, R5, 8.50705917302346158658e+37, PT ;  /* 0x7e8000000500780b */ /* 0x000fc60003f44000 */
[----:B------:R-:W-:Y:S01]  /*03a0*/  FADD R13, R11, 1 ;  /* 0x3f8000000b0d7421 */ /* 0x000fe20000000000 */
[----:B--2---:R-:W-:-:S03]  /*03b0*/  FSEL R12, R15, 1, P2 ;  /* 0x3f8000000f0c7808 */ /* 0x004fc60001000000 */
[----:B------:R-:W-:Y:S01]  /*03c0*/  @P1 FMUL R7, R7, 0.25 ;  /* 0x3e80000007071820 */ /* 0x000fe20000400000 */
[----:B----4-:R-:W-:Y:S01]  /*03d0*/  @!P3 FMUL R14, R14, R14 ;  /* 0x0000000e0e0eb220 */ /* 0x010fe20000400000 */
[----:B------:R-:W-:-:S03]  /*03e0*/  FSETP.GT.AND P3, PT, R13, 8.50705917302346158658e+37, PT ;  /* 0x7e8000000d00780b */ /* 0x000fc60003f64000 */
[----:B------:R-:W-:Y:S01]  /*03f0*/  FADD R14, R14, 1 ;  /* 0x3f8000000e0e7421 */ /* 0x000fe20000000000 */
[----:B------:R-:W1:Y:S01]  /*0400*/  MUFU.RCP R7, R7 ;  /* 0x0000000700077308 */ /* 0x000e620000001000 */
[----:B------:R-:W-:-:S03]  /*0410*/  @P2 FMUL R5, R5, 0.25 ;  /* 0x3e80000005052820 */ /* 0x000fc60000400000 */
[----:B------:R-:W-:-:S04]  /*0420*/  FSETP.GT.AND P4, PT, R14, 8.50705917302346158658e+37, PT ;  /* 0x7e8000000e00780b */ /* 0x000fc80003f84000 */
[----:B------:R-:W2:Y:S01]  /*0430*/  MUFU.RCP R5, R5 ;  /* 0x0000000500057308 */ /* 0x000ea20000001000 */
[----:B------:R-:W-:Y:S01]  /*0440*/  @P3 FMUL R13, R13, 0.25 ;  /* 0x3e8000000d0d3820 */ /* 0x000fe20000400000 */
[----:B-----5:R-:W-:-:S04]  /*0450*/  IMAD.WIDE R8, R3, 0x4, R8 ;  /* 0x0000000403087825 */ /* 0x020fc800078e0208 */
[----:B-1----:R-:W-:Y:S02]  /*0460*/  FMUL R7, R7, R10 ;  /* 0x0000000a07077220 */ /* 0x002fe40000400000 */
[----:B------:R-:W1:Y:S01]  /*0470*/  MUFU.RCP R13, R13 ;  /* 0x0000000d000d7308 */ /* 0x000e620000001000 */
[----:B------:R-:W-:Y:S01]  /*0480*/  @P4 FMUL R14, R14, 0.25 ;  /* 0x3e8000000e0e4820 */ /* 0x000fe20000400000 */
[----:B------:R-:W-:Y:S01]  /*0490*/  FSEL R10, R15, 1, P3 ;  /* 0x3f8000000f0a7808 */ /* 0x000fe20001800000 */
[----:B--2---:R-:W-:-:S05]  /*04a0*/  FMUL R11, R5, R12 ;  /* 0x0000000c050b7220 */ /* 0x004fca0000400000 */
[----:B------:R-:W2:Y:S01]  /*04b0*/  MUFU.RCP R14, R14 ;  /* 0x0000000e000e7308 */ /* 0x000ea20000001000 */
[----:B------:R-:W-:Y:S01]  /*04c0*/  FSEL R5, R15, 1, P4 ;  /* 0x3f8000000f057808 */ /* 0x000fe20002000000 */
[----:B------:R-:W-:-:S04]  /*04d0*/  FMUL R6, R11, R6 ;  /* 0x000000060b067220 */ /* 0x000fc80000400000 */
[----:B------:R-:W-:Y:S01]  /*04e0*/  FFMA R7, R7, R0, R6 ;  /* 0x0000000007077223 */ /* 0x000fe20000000006 */
[----:B-1----:R-:W-:-:S04]  /*04f0*/  FMUL R10, R13, R10 ;  /* 0x0000000a0d0a7220 */ /* 0x002fc80000400000 */
[----:B------:R-:W-:Y:S01]  /*0500*/  FFMA R7, R10, R2, R7 ;  /* 0x000000020a077223 */ /* 0x000fe20000000007 */
[----:B--2---:R-:W-:-:S04]  /*0510*/  FMUL R0, R14, R5 ;  /* 0x000000050e007220 */ /* 0x004fc80000400000 */
[----:B------:R-:W-:Y:S01]  /*0520*/  FFMA R0, R0, R4, R7 ;  /* 0x0000000400007223 */ /* 0x000fe20000000007 */
[----:B------:R-:W-:Y:S06]  /*0530*/  @P0 EXIT ;  /* 0x000000000000094d */ /* 0x000fec0003800000 */
[----:B------:R-:W-:-:S05]  /*0540*/  FMUL R3, R0, 0.25 ;  /* 0x3e80000000037820 */ /* 0x000fca0000400000 */
[----:B------:R-:W-:Y:S01]  /*0550*/  STG.E desc[UR4][R8.64], R3 ;  /* 0x0000000308007986 */ /* 0x000fe2000c101904 */
[----:B------:R-:W-:Y:S05]  /*0560*/  EXIT ;  /* 0x000000000000794d */ /* 0x000fea0003800000 */
.L_x_0:
[----:B------:R-:W-:-:S00]  /*0570*/  BRA `(.L_x_0) ;  /* 0xfffffffc00fc7947 */ /* 0x000fc0000383ffff */
[----:B------:R-:W-:-:S00]  /*0580*/  NOP ;  /* 0x0000000000007918 */ /* 0x000fc00000000000 */
[----:B------:R-:W-:-:S00]  /*0590*/  NOP ;  /* 0x0000000000007918 */ /* 0x000fc00000000000 */
[----:B------:R-:W-:-:S00]  /*05a0*/  NOP ;  /* 0x0000000000007918 */ /* 0x000fc00000000000 */
[----:B------:R-:W-:-:S00]  /*05b0*/  NOP ;  /* 0x0000000000007918 */ /* 0x000fc00000000000 */
[----:B------:R-:W-:-:S00]  /*05c0*/  NOP ;  /* 0x0000000000007918 */ /* 0x000fc00000000000 */
[----:B------:R-:W-:-:S00]  /*05d0*/  NOP ;  /* 0x0000000000007918 */ /* 0x000fc00000000000 */
[----:B------:R-:W-:-:S00]  /*05e0*/  NOP ;  /* 0x0000000000007918 */ /* 0x000fc00000000000 */
[----:B------:R-:W-:-:S00]  /*05f0*/  NOP ;  /* 0x0000000000007918 */ /* 0x000fc00000000000 */
.L_x_1:


//--------------------- .nv.constant0.triton_poi_fused_mean_mul_sigmoid_56 --------------------------
	.section	.nv.constant0.triton_poi_fused_mean_mul_sigmoid_56,"a",@progbits
	.sectionflags	@""
	.align	4
.nv.constant0.triton_poi_fused_mean_mul_sigmoid_56:
	.zero		548
